	.headerflags	@"EF_CUDA_TEXMODE_UNIFIED EF_CUDA_64BIT_ADDRESS EF_CUDA_ACCELERATORS EF_CUDA_SM90 EF_CUDA_VIRTUAL_SM(EF_CUDA_SM90)"
	.elftype	@"ET_EXEC"


//--------------------- .nv.info                  --------------------------
	.section	.nv.info,"",@"SHT_CUDA_INFO"
	.align	4


	//----- nvinfo : EIATTR_REGCOUNT
	.align		4
        /*0000*/ 	.byte	0x04, 0x2f
        /*0002*/ 	.short	(.L_2 - .L_1)
	.align		4
.L_1:
        /*0004*/ 	.word	index@(triton_per_fused__log_softmax_6)
        /*0008*/ 	.word	0x0000000e


	//----- nvinfo : EIATTR_MIN_STACK_SIZE
	.align		4
.L_2:
        /*000c*/ 	.byte	0x04, 0x12
        /*000e*/ 	.short	(.L_4 - .L_3)
	.align		4
.L_3:
        /*0010*/ 	.word	index@(triton_per_fused__log_softmax_6)
        /*0014*/ 	.word	0x00000000


	//----- nvinfo : EIATTR_FRAME_SIZE
	.align		4
.L_4:
        /*0018*/ 	.byte	0x04, 0x11
        /*001a*/ 	.short	(.L_6 - .L_5)
	.align		4
.L_5:
        /*001c*/ 	.word	index@(triton_per_fused__log_softmax_6)
        /*0020*/ 	.word	0x00000000


	//----- nvinfo : EIATTR_MIN_STACK_SIZE
	.align		4
.L_6:
        /*0024*/ 	.byte	0x04, 0x12
        /*0026*/ 	.short	(.L_8 - .L_7)
	.align		4
.L_7:
        /*0028*/ 	.word	index@(triton_per_fused__log_softmax_6)
        /*002c*/ 	.word	0x00000000
.L_8:


//--------------------- .nv.info.triton_per_fused__log_softmax_6 --------------------------
	.section	.nv.info.triton_per_fused__log_softmax_6,"",@"SHT_CUDA_INFO"
	.sectionflags	@""
	.align	4


	//----- nvinfo : EIATTR_CUDA_API_VERSION
	.align		4
        /*0000*/ 	.byte	0x04, 0x37
        /*0002*/ 	.short	(.L_10 - .L_9)
.L_9:
        /*0004*/ 	.word	0x0000007c


	//----- nvinfo : EIATTR_KPARAM_INFO
	.align		4
.L_10:
        /*0008*/ 	.byte	0x04, 0x17
        /*000a*/ 	.short	(.L_12 - .L_11)
.L_11:
        /*000c*/ 	.word	0x00000000
        /*0010*/ 	.short	0x0002
        /*0012*/ 	.short	0x000c
        /*0014*/ 	.byte	0x00, 0xf0, 0x11, 0x00


	//----- nvinfo : EIATTR_KPARAM_INFO
	.align		4
.L_12:
        /*0018*/ 	.byte	0x04, 0x17
        /*001a*/ 	.short	(.L_14 - .L_13)
.L_13:
        /*001c*/ 	.word	0x00000000
        /*0020*/ 	.short	0x0001
        /*0022*/ 	.short	0x0008
        /*0024*/ 	.byte	0x00, 0xf0, 0x11, 0x00


	//----- nvinfo : EIATTR_KPARAM_INFO
	.align		4
.L_14:
        /*0028*/ 	.byte	0x04, 0x17
        /*002a*/ 	.short	(.L_16 - .L_15)
.L_15:
        /*002c*/ 	.word	0x00000000
        /*0030*/ 	.short	0x0000
        /*0032*/ 	.short	0x0000
        /*0034*/ 	.byte	0x00, 0xf4, 0x21, 0x00


	//----- nvinfo : EIATTR_SPARSE_MMA_MASK
	.align		4
.L_16:
        /*0038*/ 	.byte	0x03, 0x50
        /*003a*/ 	.short	0x0000


	//----- nvinfo : EIATTR_MAXREG_COUNT
	.align		4
        /*003c*/ 	.byte	0x03, 0x1b
        /*003e*/ 	.short	0x00ff


	//----- nvinfo : EIATTR_COOP_GROUP_MASK_REGIDS
	.align		4
        /*0040*/ 	.byte	0x04, 0x29
        /*0042*/ 	.short	(.L_18 - .L_17)


	//   ....[0]....
.L_17:
        /*0044*/ 	.word	0xffffffff


	//   ....[1]....
        /*0048*/ 	.word	0xffffffff


	//   ....[2]....
        /*004c*/ 	.word	0xffffffff


	//   ....[3]....
        /*0050*/ 	.word	0xffffffff


	//   ....[4]....
        /*0054*/ 	.word	0xffffffff


	//   ....[5]....
        /*0058*/ 	.word	0xffffffff


	//   ....[6]....
        /*005c*/ 	.word	0xffffffff


	//   ....[7]....
        /*0060*/ 	.word	0xffffffff


	//----- nvinfo : EIATTR_COOP_GROUP_INSTR_OFFSETS
	.align		4
.L_18:
        /*0064*/ 	.byte	0x04, 0x28
        /*0066*/ 	.short	(.L_20 - .L_19)


	//   ....[0]....
.L_19:
        /*0068*/ 	.word	0x00000110


	//   ....[1]....
        /*006c*/ 	.word	0x00000150


	//   ....[2]....
        /*0070*/ 	.word	0x00000190


	//   ....[3]....
        /*0074*/ 	.word	0x000001d0


	//   ....[4]....
        /*0078*/ 	.word	0x00000270


	//   ....[5]....
        /*007c*/ 	.word	0x000002a0


	//   ....[6]....
        /*0080*/ 	.word	0x000002c0


	//   ....[7]....
        /*0084*/ 	.word	0x000002e0


	//----- nvinfo : EIATTR_EXIT_INSTR_OFFSETS
	.align		4
.L_20:
        /*0088*/ 	.byte	0x04, 0x1c
        /*008a*/ 	.short	(.L_22 - .L_21)


	//   ....[0]....
.L_21:
        /*008c*/ 	.word	0x000004c0


	//   ....[1]....
        /*0090*/ 	.word	0x000004e0


	//----- nvinfo : EIATTR_REQNTID
	.align		4
.L_22:
        /*0094*/ 	.byte	0x04, 0x10
        /*0096*/ 	.short	(.L_24 - .L_23)
.L_23:
        /*0098*/ 	.word	0x00000040
        /*009c*/ 	.word	0x00000001
        /*00a0*/ 	.word	0x00000001


	//----- nvinfo : EIATTR_CRS_STACK_SIZE
	.align		4
.L_24:
        /*00a4*/ 	.byte	0x04, 0x1e
        /*00a6*/ 	.short	(.L_26 - .L_25)
.L_25:
        /*00a8*/ 	.word	0x00000000


	//----- nvinfo : EIATTR_CBANK_PARAM_SIZE
	.align		4
.L_26:
        /*00ac*/ 	.byte	0x03, 0x19
        /*00ae*/ 	.short	0x0010


	//----- nvinfo : EIATTR_PARAM_CBANK
	.align		4
        /*00b0*/ 	.byte	0x04, 0x0a
        /*00b2*/ 	.short	(.L_28 - .L_27)
	.align		4
.L_27:
        /*00b4*/ 	.word	index@(.nv.constant0.triton_per_fused__log_softmax_6)
        /*00b8*/ 	.short	0x0210
        /*00ba*/ 	.short	0x0010


	//----- nvinfo : EIATTR_SW_WAR
	.align		4
.L_28:
        /*00bc*/ 	.byte	0x04, 0x36
        /*00be*/ 	.short	(.L_30 - .L_29)
.L_29:
        /*00c0*/ 	.word	0x00000008
.L_30:


//--------------------- .nv.callgraph             --------------------------
	.section	.nv.callgraph,"",@"SHT_CUDA_CALLGRAPH"
	.align	4
	.sectionentsize	8
	.align		4
        /*0000*/ 	.word	0x00000000
	.align		4
        /*0004*/ 	.word	0xffffffff
	.align		4
        /*0008*/ 	.word	0x00000000
	.align		4
        /*000c*/ 	.word	0xfffffffe
	.align		4
        /*0010*/ 	.word	0x00000000
	.align		4
        /*0014*/ 	.word	0xfffffffd
	.align		4
        /*0018*/ 	.word	0x00000000
	.align		4
        /*001c*/ 	.word	0xfffffffc


//--------------------- .nv.constant4             --------------------------
	.section	.nv.constant4,"a",@progbits
	.align	8
	.align		8
.nv.constant4:
        /*0000*/ 	.dword	_$_str


//--------------------- .text.triton_per_fused__log_softmax_6 --------------------------
	.section	.text.triton_per_fused__log_softmax_6,"ax",@progbits
	.align	128
        .global         triton_per_fused__log_softmax_6
        .type           triton_per_fused__log_softmax_6,@function
        .size           triton_per_fused__log_softmax_6,(.L_x_2 - triton_per_fused__log_softmax_6)
        .other          triton_per_fused__log_softmax_6,@"STO_CUDA_ENTRY STV_DEFAULT"
triton_per_fused__log_softmax_6:
.text.triton_per_fused__log_softmax_6:
[----:B------:R-:W0:Y:S02]  /*0000*/  LDC R1, c[0x0][0x28] ;  /* 0x00000a00ff017b82 */ /* 0x000e240000000800 */
[----:B------:R-:W1:Y:S01]  /*0010*/  S2R R5, SR_CTAID.X ;  /* 0x0000000000057919 */ /* 0x000e620000002500 */
[----:B------:R-:W2:Y:S01]  /*0020*/  LDC.64 R2, c[0x0][0x210] ;  /* 0x00008400ff027b82 */ /* 0x000ea20000000a00 */
[----:B------:R-:W-:Y:S01]  /*0030*/  ULDC.64 UR4, c[0x0][0x208] ;  /* 0x0000820000047ab9 */ /* 0x000fe20000000a00 */
[----:B------:R-:W3:Y:S01]  /*0040*/  S2R R11, SR_TID.X ;  /* 0x00000000000b7919 */ /* 0x000ee20000002100 */
[----:B-1----:R-:W-:Y:S02]  /*0050*/  ISETP.GE.AND P0, PT, R5, 0x4, PT ;  /* 0x000000040500780c */ /* 0x002fe40003f06270 */
[----:B---3--:R-:W-:-:S04]  /*0060*/  LOP3.LUT R0, R11, 0xf, RZ, 0xc0, !PT ;  /* 0x0000000f0b007812 */ /* 0x008fc800078ec0ff */
[----:B------:R-:W-:Y:S01]  /*0070*/  ISETP.LT.U32.AND P0, PT, R0, 0xa, !P0 ;  /* 0x0000000a0000780c */ /* 0x000fe20004701070 */
[----:B------:R-:W-:Y:S02]  /*0080*/  IMAD R5, R5, 0xa, R0 ;  /* 0x0000000a05057824 */ /* 0x000fe400078e0200 */
[----:B------:R-:W-:Y:S02]  /*0090*/  IMAD.MOV.U32 R0, RZ, RZ, RZ ;  /* 0x000000ffff007224 */ /* 0x000fe400078e00ff */
[----:B--2---:R-:W-:-:S08]  /*00a0*/  IMAD.WIDE R2, R5, 0x4, R2 ;  /* 0x0000000405027825 */ /* 0x004fd000078e0202 */
[----:B------:R-:W-:Y:S05]  /*00b0*/  @!P0 BRA `(.L_x_0) ;  /* 0x0000000000048947 */ /* 0x000fea0003800000 */
[----:B------:R1:W5:Y:S02]  /*00c0*/  LDG.E R0, desc[UR4][R2.64] ;  /* 0x0000000402007981 */ /* 0x000364000c1e1900 */
.L_x_0:
[----:B-----5:R-:W-:-:S04]  /*00d0*/  SEL R0, R0, RZ, P0 ;  /* 0x000000ff00007207 */ /* 0x020fc80000000000 */
[----:B------:R-:W-:-:S04]  /*00e0*/  FSEL R5, R0, -INF , P0 ;  /* 0xff80000000057808 */ /* 0x000fc80000000000 */
[C---:B------:R-:W-:Y:S01]  /*00f0*/  FSETP.NAN.AND P2, PT, R5.reuse, R5, PT ;  /* 0x000000050500720b */ /* 0x040fe20003f48000 */
[----:B------:R-:W-:Y:S05]  /*0100*/  WARPSYNC.ALL ;  /* 0x0000000000007948 */ /* 0x000fea0003800000 */
[----:B------:R-:W2:Y:S02]  /*0110*/  SHFL.BFLY PT, R4, R5, 0x8, 0x1f ;  /* 0x0d001f0005047f89 */ /* 0x000ea400000e0000 */
[----:B--2---:R-:W-:-:S13]  /*0120*/  FSETP.GT.AND P1, PT, R5, R4, PT ;  /* 0x000000040500720b */ /* 0x004fda0003f24000 */
[----:B------:R-:W-:-:S04]  /*0130*/  @!P1 FSEL R5, R5, R4, P2 ;  /* 0x0000000405059208 */ /* 0x000fc80001000000 */
[C---:B------:R-:W-:Y:S01]  /*0140*/  FSETP.NAN.AND P2, PT, R5.reuse, R5, PT ;  /* 0x000000050500720b */ /* 0x040fe20003f48000 */
        /* <DEDUP_REMOVED lines=10> */
[----:B------:R-:W-:-:S05]  /*01f0*/  @!P1 FSEL R5, R5, R4, P2 ;  /* 0x0000000405059208 */ /* 0x000fca0001000000 */
[----:B------:R-:W-:-:S04]  /*0200*/  FADD R0, R0, -R5 ;  /* 0x8000000500007221 */ /* 0x000fc80000000000 */
[----:B------:R-:W-:-:S05]  /*0210*/  FMUL R4, R0, 1.4426950216293334961 ;  /* 0x3fb8aa3b00047820 */ /* 0x000fca0000400000 */
[----:B------:R-:W-:-:S13]  /*0220*/  FSETP.GEU.AND P1, PT, R4, -126, PT ;  /* 0xc2fc00000400780b */ /* 0x000fda0003f2e000 */
[----:B------:R-:W-:-:S04]  /*0230*/  @!P1 FMUL R4, R4, 0.5 ;  /* 0x3f00000004049820 */ /* 0x000fc80000400000 */
[----:B------:R-:W2:Y:S02]  /*0240*/  MUFU.EX2 R6, R4 ;  /* 0x0000000400067308 */ /* 0x000ea40000000800 */
[----:B--2---:R-:W-:-:S05]  /*0250*/  @!P1 FMUL R6, R6, R6 ;  /* 0x0000000606069220 */ /* 0x004fca0000400000 */
[----:B------:R-:W-:-:S05]  /*0260*/  FSEL R6, R6, RZ, P0 ;  /* 0x000000ff06067208 */ /* 0x000fca0000000000 */
[----:B------:R-:W2:Y:S02]  /*0270*/  SHFL.BFLY PT, R5, R6, 0x8, 0x1f ;  /* 0x0d001f0006057f89 */ /* 0x000ea400000e0000 */
[----:B--2---:R-:W-:Y:S01]  /*0280*/  FADD R5, R6, R5 ;  /* 0x0000000506057221 */ /* 0x004fe20000000000 */
[----:B------:R-:W-:-:S04]  /*0290*/  HFMA2.MMA R6, -RZ, RZ, 1.5048828125, 33.21875 ;  /* 0x3e055027ff067435 */ /* 0x000fc800000001ff */
[----:B------:R-:W2:Y:S02]  /*02a0*/  SHFL.BFLY PT, R8, R5, 0x4, 0x1f ;  /* 0x0c801f0005087f89 */ /* 0x000ea400000e0000 */
[----:B--2---:R-:W-:-:S05]  /*02b0*/  FADD R8, R5, R8 ;  /* 0x0000000805087221 */ /* 0x004fca0000000000 */
[----:B------:R-:W2:Y:S02]  /*02c0*/  SHFL.BFLY PT, R7, R8, 0x2, 0x1f ;  /* 0x0c401f0008077f89 */ /* 0x000ea400000e0000 */
[----:B--2---:R-:W-:-:S05]  /*02d0*/  FADD R7, R8, R7 ;  /* 0x0000000708077221 */ /* 0x004fca0000000000 */
[----:B------:R-:W2:Y:S02]  /*02e0*/  SHFL.BFLY PT, R10, R7, 0x1, 0x1f ;  /* 0x0c201f00070a7f89 */ /* 0x000ea400000e0000 */
[----:B--2---:R-:W-:-:S05]  /*02f0*/  FADD R10, R7, R10 ;  /* 0x0000000a070a7221 */ /* 0x004fca0000000000 */
[----:B------:R-:W-:-:S13]  /*0300*/  FSETP.GEU.AND P1, PT, R10, 1.175494350822287508e-38, PT ;  /* 0x008000000a00780b */ /* 0x000fda0003f2e000 */
[----:B------:R-:W-:-:S05]  /*0310*/  @!P1 FMUL R10, R10, 8388608 ;  /* 0x4b0000000a0a9820 */ /* 0x000fca0000400000 */
[----:B------:R-:W-:Y:S02]  /*0320*/  IADD3 R4, R10, -0x3f2aaaab, RZ ;  /* 0xc0d555550a047810 */ /* 0x000fe40007ffe0ff */
[----:B------:R-:W-:Y:S02]  /*0330*/  ISETP.GE.U32.AND P2, PT, R10, 0x7f800000, PT ;  /* 0x7f8000000a00780c */ /* 0x000fe40003f46070 */
[----:B------:R-:W-:-:S05]  /*0340*/  LOP3.LUT R9, R4, 0xff800000, RZ, 0xc0, !PT ;  /* 0xff80000004097812 */ /* 0x000fca00078ec0ff */
[----:B------:R-:W-:Y:S01]  /*0350*/  IMAD.IADD R4, R10, 0x1, -R9 ;  /* 0x000000010a047824 */ /* 0x000fe200078e0a09 */
[----:B------:R-:W-:-:S03]  /*0360*/  I2FP.F32.S32 R9, R9 ;  /* 0x0000000900097245 */ /* 0x000fc60000201400 */
[----:B------:R-:W-:Y:S02]  /*0370*/  FADD R5, R4, -1 ;  /* 0xbf80000004057421 */ /* 0x000fe40000000000 */
[----:B------:R-:W-:Y:S02]  /*0380*/  @P2 IMAD.MOV.U32 R7, RZ, RZ, 0x7f800000 ;  /* 0x7f800000ff072424 */ /* 0x000fe400078e00ff */
[----:B------:R-:W-:-:S04]  /*0390*/  FFMA.FTZ R4, R5, -R6, 0.14084610342979431152 ;  /* 0x3e1039f605047423 */ /* 0x000fc80000010806 */
[----:B------:R-:W-:-:S04]  /*03a0*/  FFMA.FTZ R4, R5, R4, -0.12148627638816833496 ;  /* 0xbdf8cdcc05047423 */ /* 0x000fc80000010004 */
[----:B------:R-:W-:-:S04]  /*03b0*/  FFMA.FTZ R4, R5, R4, 0.13980610668659210205 ;  /* 0x3e0f295505047423 */ /* 0x000fc80000010004 */
[----:B------:R-:W-:-:S04]  /*03c0*/  FFMA.FTZ R4, R5, R4, -0.16684235632419586182 ;  /* 0xbe2ad8b905047423 */ /* 0x000fc80000010004 */
[----:B------:R-:W-:-:S04]  /*03d0*/  FFMA.FTZ R4, R5, R4, 0.20012299716472625732 ;  /* 0x3e4ced0b05047423 */ /* 0x000fc80000010004 */
[----:B------:R-:W-:-:S04]  /*03e0*/  FFMA.FTZ R4, R5, R4, -0.24999669194221496582 ;  /* 0xbe7fff2205047423 */ /* 0x000fc80000010004 */
[----:B------:R-:W-:-:S04]  /*03f0*/  FFMA.FTZ R4, R5, R4, 0.33333182334899902344 ;  /* 0x3eaaaa7805047423 */ /* 0x000fc80000010004 */
[----:B------:R-:W-:Y:S01]  /*0400*/  FFMA.FTZ R6, R5, R4, -0.5 ;  /* 0xbf00000005067423 */ /* 0x000fe20000010004 */
[----:B------:R-:W-:Y:S02]  /*0410*/  FSEL R4, RZ, -23, P1 ;  /* 0xc1b80000ff047808 */ /* 0x000fe40000800000 */
[----:B------:R-:W-:Y:S01]  /*0420*/  LOP3.LUT P1, RZ, R11, 0x30, RZ, 0xc0, !PT ;  /* 0x000000300bff7812 */ /* 0x000fe2000782c0ff */
[----:B------:R-:W-:Y:S02]  /*0430*/  FMUL R6, R5, R6 ;  /* 0x0000000605067220 */ /* 0x000fe40000400000 */
[----:B------:R-:W-:Y:S01]  /*0440*/  FFMA.FTZ R4, R9, 1.1920928955078125e-07, R4 ;  /* 0x3400000009047823 */ /* 0x000fe20000010004 */
[----:B------:R-:W-:Y:S01]  /*0450*/  PLOP3.LUT P1, PT, P1, P0, PT, 0x8, 0x0 ;  /* 0x000000000000781c */ /* 0x000fe20000f20170 */
[----:B------:R-:W-:-:S04]  /*0460*/  FFMA.FTZ R5, R5, R6, R5 ;  /* 0x0000000605057223 */ /* 0x000fc80000010005 */
[----:B------:R-:W-:Y:S01]  /*0470*/  FFMA.FTZ R4, R4, 0.69314718246459960938, R5 ;  /* 0x3f31721804047823 */ /* 0x000fe20000010005 */
[C---:B------:R-:W-:Y:S01]  /*0480*/  @P2 FFMA.FTZ R4, R10.reuse, R7, +INF ;  /* 0x7f8000000a042423 */ /* 0x040fe20000010007 */
[----:B------:R-:W-:-:S04]  /*0490*/  FSETP.NEU.AND P2, PT, R10, RZ, PT ;  /* 0x000000ff0a00720b */ /* 0x000fc80003f4d000 */
[----:B------:R-:W-:-:S05]  /*04a0*/  FSEL R5, R4, -INF , P2 ;  /* 0xff80000004057808 */ /* 0x000fca0001000000 */
[----:B------:R-:W-:Y:S01]  /*04b0*/  FADD R5, R0, -R5 ;  /* 0x8000000500057221 */ /* 0x000fe20000000000 */
[----:B------:R-:W-:Y:S06]  /*04c0*/  @!P1 EXIT ;  /* 0x000000000000994d */ /* 0x000fec0003800000 */
[----:B------:R-:W-:Y:S01]  /*04d0*/  STG.E desc[UR4][R2.64], R5 ;  /* 0x0000000502007986 */ /* 0x000fe2000c101904 */
[----:B------:R-:W-:Y:S05]  /*04e0*/  EXIT ;  /* 0x000000000000794d */ /* 0x000fea0003800000 */
.L_x_1:
[----:B------:R-:W-:-:S00]  /*04f0*/  BRA `(.L_x_1) ;  /* 0xfffffffc00fc7947 */ /* 0x000fc0000383ffff */
[----:B------:R-:W-:-:S00]  /*0500*/  NOP ;  /* 0x0000000000007918 */ /* 0x000fc00000000000 */
[----:B------:R-:W-:-:S00]  /*0510*/  NOP ;  /* 0x0000000000007918 */ /* 0x000fc00000000000 */
[----:B------:R-:W-:-:S00]  /*0520*/  NOP ;  /* 0x0000000000007918 */ /* 0x000fc00000000000 */
[----:B------:R-:W-:-:S00]  /*0530*/  NOP ;  /* 0x0000000000007918 */ /* 0x000fc00000000000 */
[----:B------:R-:W-:-:S00]  /*0540*/  NOP ;  /* 0x0000000000007918 */ /* 0x000fc00000000000 */
[----:B------:R-:W-:-:S00]  /*0550*/  NOP ;  /* 0x0000000000007918 */ /* 0x000fc00000000000 */
[----:B------:R-:W-:-:S00]  /*0560*/  NOP ;  /* 0x0000000000007918 */ /* 0x000fc00000000000 */
[----:B------:R-:W-:-:S00]  /*0570*/  NOP ;  /* 0x0000000000007918 */ /* 0x000fc00000000000 */
.L_x_2:


//--------------------- .nv.global.init           --------------------------
	.section	.nv.global.init,"aw",@progbits
.nv.global.init:
	.type		_$_str,@object
	.size		_$_str,(.L_0 - _$_str)
_$_str:
        /*0000*/ 	.byte	0x5f, 0x5f, 0x43, 0x55, 0x44, 0x41, 0x5f, 0x46, 0x54, 0x5a, 0x00
.L_0:


//--------------------- .nv.constant0.triton_per_fused__log_softmax_6 --------------------------
	.section	.nv.constant0.triton_per_fused__log_softmax_6,"a",@progbits
	.sectionflags	@""
	.align	4
.nv.constant0.triton_per_fused__log_softmax_6:
	.zero		544
